	.headerflags	@"EF_CUDA_TEXMODE_UNIFIED EF_CUDA_64BIT_ADDRESS EF_CUDA_ACCELERATORS EF_CUDA_SM90 EF_CUDA_VIRTUAL_SM(EF_CUDA_SM90)"
	.elftype	@"ET_EXEC"


//--------------------- .nv.info                  --------------------------
	.section	.nv.info,"",@"SHT_CUDA_INFO"
	.align	4


	//----- nvinfo : EIATTR_REGCOUNT
	.align		4
        /*0000*/ 	.byte	0x04, 0x2f
        /*0002*/ 	.short	(.L_1 - .L_0)
	.align		4
.L_0:
        /*0004*/ 	.word	index@(triton_poi_fused_0)
        /*0008*/ 	.word	0x0000001c


	//----- nvinfo : EIATTR_MIN_STACK_SIZE
	.align		4
.L_1:
        /*000c*/ 	.byte	0x04, 0x12
        /*000e*/ 	.short	(.L_3 - .L_2)
	.align		4
.L_2:
        /*0010*/ 	.word	index@(triton_poi_fused_0)
        /*0014*/ 	.word	0x00000000


	//----- nvinfo : EIATTR_FRAME_SIZE
	.align		4
.L_3:
        /*0018*/ 	.byte	0x04, 0x11
        /*001a*/ 	.short	(.L_5 - .L_4)
	.align		4
.L_4:
        /*001c*/ 	.word	index@(triton_poi_fused_0)
        /*0020*/ 	.word	0x00000000


	//----- nvinfo : EIATTR_MIN_STACK_SIZE
	.align		4
.L_5:
        /*0024*/ 	.byte	0x04, 0x12
        /*0026*/ 	.short	(.L_7 - .L_6)
	.align		4
.L_6:
        /*0028*/ 	.word	index@(triton_poi_fused_0)
        /*002c*/ 	.word	0x00000000
.L_7:


//--------------------- .nv.info.triton_poi_fused_0 --------------------------
	.section	.nv.info.triton_poi_fused_0,"",@"SHT_CUDA_INFO"
	.sectionflags	@""
	.align	4


	//----- nvinfo : EIATTR_CUDA_API_VERSION
	.align		4
        /*0000*/ 	.byte	0x04, 0x37
        /*0002*/ 	.short	(.L_9 - .L_8)
.L_8:
        /*0004*/ 	.word	0x0000007c


	//----- nvinfo : EIATTR_KPARAM_INFO
	.align		4
.L_9:
        /*0008*/ 	.byte	0x04, 0x17
        /*000a*/ 	.short	(.L_11 - .L_10)
.L_10:
        /*000c*/ 	.word	0x00000000
        /*0010*/ 	.short	0x0003
        /*0012*/ 	.short	0x0014
        /*0014*/ 	.byte	0x00, 0xf0, 0x11, 0x00


	//----- nvinfo : EIATTR_KPARAM_INFO
	.align		4
.L_11:
        /*0018*/ 	.byte	0x04, 0x17
        /*001a*/ 	.short	(.L_13 - .L_12)
.L_12:
        /*001c*/ 	.word	0x00000000
        /*0020*/ 	.short	0x0002
        /*0022*/ 	.short	0x0010
        /*0024*/ 	.byte	0x00, 0xf0, 0x11, 0x00


	//----- nvinfo : EIATTR_KPARAM_INFO
	.align		4
.L_13:
        /*0028*/ 	.byte	0x04, 0x17
        /*002a*/ 	.short	(.L_15 - .L_14)
.L_14:
        /*002c*/ 	.word	0x00000000
        /*0030*/ 	.short	0x0001
        /*0032*/ 	.short	0x0008
        /*0034*/ 	.byte	0x00, 0xf4, 0x21, 0x00


	//----- nvinfo : EIATTR_KPARAM_INFO
	.align		4
.L_15:
        /*0038*/ 	.byte	0x04, 0x17
        /*003a*/ 	.short	(.L_17 - .L_16)
.L_16:
        /*003c*/ 	.word	0x00000000
        /*0040*/ 	.short	0x0000
        /*0042*/ 	.short	0x0000
        /*0044*/ 	.byte	0x00, 0xf4, 0x21, 0x00


	//----- nvinfo : EIATTR_SPARSE_MMA_MASK
	.align		4
.L_17:
        /*0048*/ 	.byte	0x03, 0x50
        /*004a*/ 	.short	0x0000


	//----- nvinfo : EIATTR_MAXREG_COUNT
	.align		4
        /*004c*/ 	.byte	0x03, 0x1b
        /*004e*/ 	.short	0x00ff


	//----- nvinfo : EIATTR_EXIT_INSTR_OFFSETS
	.align		4
        /*0050*/ 	.byte	0x04, 0x1c
        /*0052*/ 	.short	(.L_19 - .L_18)


	//   ....[0]....
.L_18:
        /*0054*/ 	.word	0x000007f0


	//   ....[1]....
        /*0058*/ 	.word	0x00000840


	//----- nvinfo : EIATTR_REQNTID
	.align		4
.L_19:
        /*005c*/ 	.byte	0x04, 0x10
        /*005e*/ 	.short	(.L_21 - .L_20)
.L_20:
        /*0060*/ 	.word	0x00000080
        /*0064*/ 	.word	0x00000001
        /*0068*/ 	.word	0x00000001


	//----- nvinfo : EIATTR_CBANK_PARAM_SIZE
	.align		4
.L_21:
        /*006c*/ 	.byte	0x03, 0x19
        /*006e*/ 	.short	0x0018


	//----- nvinfo : EIATTR_PARAM_CBANK
	.align		4
        /*0070*/ 	.byte	0x04, 0x0a
        /*0072*/ 	.short	(.L_23 - .L_22)
	.align		4
.L_22:
        /*0074*/ 	.word	index@(.nv.constant0.triton_poi_fused_0)
        /*0078*/ 	.short	0x0210
        /*007a*/ 	.short	0x0018


	//----- nvinfo : EIATTR_SW_WAR
	.align		4
.L_23:
        /*007c*/ 	.byte	0x04, 0x36
        /*007e*/ 	.short	(.L_25 - .L_24)
.L_24:
        /*0080*/ 	.word	0x00000008
.L_25:


//--------------------- .nv.callgraph             --------------------------
	.section	.nv.callgraph,"",@"SHT_CUDA_CALLGRAPH"
	.align	4
	.sectionentsize	8
	.align		4
        /*0000*/ 	.word	0x00000000
	.align		4
        /*0004*/ 	.word	0xffffffff
	.align		4
        /*0008*/ 	.word	0x00000000
	.align		4
        /*000c*/ 	.word	0xfffffffe
	.align		4
        /*0010*/ 	.word	0x00000000
	.align		4
        /*0014*/ 	.word	0xfffffffd
	.align		4
        /*0018*/ 	.word	0x00000000
	.align		4
        /*001c*/ 	.word	0xfffffffc


//--------------------- .text.triton_poi_fused_0  --------------------------
	.section	.text.triton_poi_fused_0,"ax",@progbits
	.sectionflags	@"SHF_BARRIERS=1"
	.align	128
        .global         triton_poi_fused_0
        .type           triton_poi_fused_0,@function
        .size           triton_poi_fused_0,(.L_x_1 - triton_poi_fused_0)
        .other          triton_poi_fused_0,@"STO_CUDA_ENTRY STV_DEFAULT"
triton_poi_fused_0:
.text.triton_poi_fused_0:
[----:B------:R-:W0:Y:S01]  /*0000*/  LDC R1, c[0x0][0x28] ;  /* 0x00000a00ff017b82 */ /* 0x000e220000000800 */
[----:B------:R-:W1:Y:S07]  /*0010*/  S2R R0, SR_TID.X ;  /* 0x0000000000007919 */ /* 0x000e6e0000002100 */
[----:B------:R-:W2:Y:S01]  /*0020*/  LDC.64 R2, c[0x0][0x210] ;  /* 0x00008400ff027b82 */ /* 0x000ea20000000a00 */
[----:B------:R-:W-:Y:S01]  /*0030*/  ULDC.64 UR6, c[0x0][0x208] ;  /* 0x0000820000067ab9 */ /* 0x000fe20000000a00 */
[----:B------:R-:W3:Y:S01]  /*0040*/  S2R R5, SR_CTAID.X ;  /* 0x0000000000057919 */ /* 0x000ee20000002500 */
[----:B------:R-:W4:Y:S01]  /*0050*/  S2R R10, SR_CTAID.Y ;  /* 0x00000000000a7919 */ /* 0x000f220000002600 */
[----:B-1----:R-:W-:Y:S01]  /*0060*/  SHF.R.U32.HI R7, RZ, 0x4, R0 ;  /* 0x00000004ff077819 */ /* 0x002fe20000011600 */
[----:B---3--:R-:W-:-:S03]  /*0070*/  IMAD.SHL.U32 R5, R5, 0x10, RZ ;  /* 0x0000001005057824 */ /* 0x008fc600078e00ff */
[----:B------:R-:W-:Y:S01]  /*0080*/  SGXT.U32 R7, R7, 0x3 ;  /* 0x000000030707781a */ /* 0x000fe20000000000 */
[----:B----4-:R-:W-:Y:S01]  /*0090*/  IMAD.SHL.U32 R10, R10, 0x40, RZ ;  /* 0x000000400a0a7824 */ /* 0x010fe200078e00ff */
[----:B------:R-:W-:-:S04]  /*00a0*/  LOP3.LUT R13, R5, 0xf, R0, 0xf8, !PT ;  /* 0x0000000f050d7812 */ /* 0x000fc800078ef800 */
[----:B------:R-:W-:Y:S02]  /*00b0*/  LOP3.LUT R4, R10, R7, RZ, 0xfc, !PT ;  /* 0x000000070a047212 */ /* 0x000fe400078efcff */
[----:B------:R-:W-:Y:S02]  /*00c0*/  ISETP.GE.AND P0, PT, R13, 0x9, PT ;  /* 0x000000090d00780c */ /* 0x000fe40003f06270 */
[----:B------:R-:W-:Y:S01]  /*00d0*/  LOP3.LUT R6, R10, 0x8, R7, 0xfe, !PT ;  /* 0x000000080a067812 */ /* 0x000fe200078efe07 */
[C---:B------:R-:W-:Y:S01]  /*00e0*/  IMAD R13, R4.reuse, 0x9, R13 ;  /* 0x00000009040d7824 */ /* 0x040fe200078e020d */
[----:B------:R-:W-:Y:S02]  /*00f0*/  ISETP.LT.AND P1, PT, R4, 0x1600, !P0 ;  /* 0x000016000400780c */ /* 0x000fe40004721270 */
[----:B------:R-:W-:Y:S01]  /*0100*/  LOP3.LUT R4, R10, 0x10, R7, 0xfe, !PT ;  /* 0x000000100a047812 */ /* 0x000fe200078efe07 */
[C---:B------:R-:W-:Y:S01]  /*0110*/  VIADD R15, R13.reuse, 0x48 ;  /* 0x000000480d0f7836 */ /* 0x040fe20000000000 */
[----:B------:R-:W-:Y:S01]  /*0120*/  ISETP.LT.AND P3, PT, R6, 0x1600, !P0 ;  /* 0x000016000600780c */ /* 0x000fe20004761270 */
[----:B------:R-:W-:Y:S01]  /*0130*/  VIADD R21, R13, 0x90 ;  /* 0x000000900d157836 */ /* 0x000fe20000000000 */
[----:B------:R-:W-:Y:S01]  /*0140*/  LOP3.LUT R8, R10, 0x20, R7, 0xfe, !PT ;  /* 0x000000200a087812 */ /* 0x000fe200078efe07 */
[----:B--2---:R-:W-:Y:S01]  /*0150*/  IMAD.WIDE R14, R15, 0x4, R2 ;  /* 0x000000040f0e7825 */ /* 0x004fe200078e0202 */
[----:B------:R-:W-:-:S02]  /*0160*/  LOP3.LUT R9, R10, 0x28, R7, 0xfe, !PT ;  /* 0x000000280a097812 */ /* 0x000fc400078efe07 */
[----:B------:R-:W-:Y:S01]  /*0170*/  ISETP.LT.AND P4, PT, R4, 0x1600, !P0 ;  /* 0x000016000400780c */ /* 0x000fe20004781270 */
[----:B------:R-:W-:Y:S01]  /*0180*/  IMAD.MOV.U32 R4, RZ, RZ, RZ ;  /* 0x000000ffff047224 */ /* 0x000fe200078e00ff */
[----:B------:R-:W-:Y:S01]  /*0190*/  LOP3.LUT R6, R10, 0x18, R7, 0xfe, !PT ;  /* 0x000000180a067812 */ /* 0x000fe200078efe07 */
[----:B------:R-:W-:Y:S01]  /*01a0*/  IMAD.WIDE R20, R21, 0x4, R2 ;  /* 0x0000000415147825 */ /* 0x000fe200078e0202 */
[----:B------:R-:W-:Y:S02]  /*01b0*/  ISETP.LT.AND P6, PT, R8, 0x1600, !P0 ;  /* 0x000016000800780c */ /* 0x000fe400047c1270 */
[----:B------:R-:W-:Y:S02]  /*01c0*/  ISETP.LT.AND P2, PT, R9, 0x1600, !P0 ;  /* 0x000016000900780c */ /* 0x000fe40004741270 */
[----:B------:R-:W-:Y:S02]  /*01d0*/  CS2R R8, SRZ ;  /* 0x0000000000087805 */ /* 0x000fe4000001ff00 */
[----:B------:R-:W-:Y:S01]  /*01e0*/  ISETP.LT.AND P5, PT, R6, 0x1600, !P0 ;  /* 0x000016000600780c */ /* 0x000fe200047a1270 */
[----:B------:R-:W-:Y:S01]  /*01f0*/  VIADD R23, R13, 0xd8 ;  /* 0x000000d80d177836 */ /* 0x000fe20000000000 */
[----:B------:R-:W-:-:S02]  /*0200*/  LOP3.LUT R6, R10, 0x30, R7, 0xfe, !PT ;  /* 0x000000300a067812 */ /* 0x000fc400078efe07 */
[----:B------:R-:W-:Y:S01]  /*0210*/  LOP3.LUT R7, R10, 0x38, R7, 0xfe, !PT ;  /* 0x000000380a077812 */ /* 0x000fe200078efe07 */
[----:B------:R-:W2:Y:S01]  /*0220*/  @P3 LDG.E.EL R8, desc[UR6][R14.64] ;  /* 0x000000060e083981 */ /* 0x000ea2000c2e1900 */
[----:B------:R-:W-:Y:S01]  /*0230*/  ISETP.LT.AND P3, PT, R6, 0x1600, !P0 ;  /* 0x000016000600780c */ /* 0x000fe20004761270 */
[----:B------:R-:W-:Y:S01]  /*0240*/  VIADD R17, R13, 0x120 ;  /* 0x000001200d117836 */ /* 0x000fe20000000000 */
[----:B------:R-:W-:Y:S01]  /*0250*/  ISETP.LT.AND P0, PT, R7, 0x1600, !P0 ;  /* 0x000016000700780c */ /* 0x000fe20004701270 */
[----:B------:R1:W3:Y:S01]  /*0260*/  @P4 LDG.E.EL R4, desc[UR6][R20.64] ;  /* 0x0000000614044981 */ /* 0x0002e2000c2e1900 */
[C---:B------:R-:W-:Y:S02]  /*0270*/  VIADD R19, R13.reuse, 0x168 ;  /* 0x000001680d137836 */ /* 0x040fe40000000000 */
[----:B------:R-:W-:Y:S02]  /*0280*/  VIADD R25, R13, 0x1b0 ;  /* 0x000001b00d197836 */ /* 0x000fe40000000000 */
[----:B------:R-:W-:-:S04]  /*0290*/  IMAD.WIDE R22, R23, 0x4, R2 ;  /* 0x0000000417167825 */ /* 0x000fc800078e0202 */
[----:B-1----:R-:W-:Y:S01]  /*02a0*/  VIADD R21, R13, 0x1f8 ;  /* 0x000001f80d157836 */ /* 0x002fe20000000000 */
[----:B------:R-:W4:Y:S01]  /*02b0*/  @P5 LDG.E.EL R9, desc[UR6][R22.64] ;  /* 0x0000000616095981 */ /* 0x000f22000c2e1900 */
[----:B------:R-:W-:-:S04]  /*02c0*/  IMAD.WIDE R16, R17, 0x4, R2 ;  /* 0x0000000411107825 */ /* 0x000fc800078e0202 */
[----:B------:R-:W-:Y:S01]  /*02d0*/  IMAD.WIDE R14, R19, 0x4, R2 ;  /* 0x00000004130e7825 */ /* 0x000fe200078e0202 */
[----:B------:R-:W-:-:S03]  /*02e0*/  CS2R R18, SRZ ;  /* 0x0000000000127805 */ /* 0x000fc6000001ff00 */
[----:B------:R-:W-:-:S03]  /*02f0*/  IMAD.WIDE R6, R25, 0x4, R2 ;  /* 0x0000000419067825 */ /* 0x000fc600078e0202 */
[----:B------:R-:W5:Y:S01]  /*0300*/  @P2 LDG.E.EL R18, desc[UR6][R14.64] ;  /* 0x000000060e122981 */ /* 0x000f62000c2e1900 */
[----:B------:R-:W-:-:S03]  /*0310*/  IMAD.WIDE R12, R13, 0x4, R2 ;  /* 0x000000040d0c7825 */ /* 0x000fc600078e0202 */
[----:B------:R-:W5:Y:S01]  /*0320*/  @P3 LDG.E.EL R19, desc[UR6][R6.64] ;  /* 0x0000000606133981 */ /* 0x000f62000c2e1900 */
[----:B------:R-:W-:Y:S01]  /*0330*/  IMAD.WIDE R2, R21, 0x4, R2 ;  /* 0x0000000415027825 */ /* 0x000fe200078e0202 */
[----:B------:R-:W-:-:S03]  /*0340*/  CS2R R20, SRZ ;  /* 0x0000000000147805 */ /* 0x000fc6000001ff00 */
[----:B------:R-:W-:-:S03]  /*0350*/  IMAD.MOV.U32 R11, RZ, RZ, RZ ;  /* 0x000000ffff0b7224 */ /* 0x000fc600078e00ff */
[----:B------:R-:W5:Y:S04]  /*0360*/  @P1 LDG.E.EL R20, desc[UR6][R12.64] ;  /* 0x000000060c141981 */ /* 0x000f68000c2e1900 */
[----:B------:R1:W5:Y:S04]  /*0370*/  @P6 LDG.E.EL R11, desc[UR6][R16.64] ;  /* 0x00000006100b6981 */ /* 0x000368000c2e1900 */
[----:B------:R1:W5:Y:S02]  /*0380*/  @P0 LDG.E.EL R21, desc[UR6][R2.64] ;  /* 0x0000000602150981 */ /* 0x000364000c2e1900 */
[----:B01----:R-:W0:Y:S01]  /*0390*/  S2R R16, SR_TID.X ;  /* 0x0000000000107919 */ /* 0x003e220000002100 */
[----:B------:R-:W1:Y:S01]  /*03a0*/  S2UR UR5, SR_CgaCtaId ;  /* 0x00000000000579c3 */ /* 0x000e620000008800 */
[----:B------:R-:W-:Y:S01]  /*03b0*/  UMOV UR4, 0x400 ;  /* 0x0000040000047882 */ /* 0x000fe20000000000 */
[----:B------:R-:W-:-:S05]  /*03c0*/  IMAD.SHL.U32 R3, R0, 0x2, RZ ;  /* 0x0000000200037824 */ /* 0x000fca00078e00ff */
[----:B------:R-:W-:Y:S01]  /*03d0*/  LOP3.LUT R12, R3, 0xfe, RZ, 0xc0, !PT ;  /* 0x000000fe030c7812 */ /* 0x000fe200078ec0ff */
[----:B0-----:R-:W-:Y:S01]  /*03e0*/  IMAD.SHL.U32 R14, R16, 0x40, RZ ;  /* 0x00000040100e7824 */ /* 0x001fe200078e00ff */
[----:B------:R-:W-:-:S04]  /*03f0*/  SHF.R.U32.HI R15, RZ, 0x4, R16 ;  /* 0x00000004ff0f7819 */ /* 0x000fc80000011610 */
[----:B------:R-:W-:Y:S02]  /*0400*/  SGXT.U32 R15, R15, 0x3 ;  /* 0x000000030f0f781a */ /* 0x000fe40000000000 */
[----:B------:R-:W-:Y:S01]  /*0410*/  LOP3.LUT R14, R14, 0x3c0, RZ, 0xc0, !PT ;  /* 0x000003c00e0e7812 */ /* 0x000fe200078ec0ff */
[----:B-1----:R-:W-:-:S03]  /*0420*/  UPRMT UR4, UR5, 0x654, UR4 ;  /* 0x0000065405047896 */ /* 0x002fc60008000004 */
[----:B------:R-:W-:-:S04]  /*0430*/  LOP3.LUT R7, R14, R15, RZ, 0xfc, !PT ;  /* 0x0000000f0e077212 */ /* 0x000fc800078efcff */
[----:B------:R-:W-:-:S04]  /*0440*/  LEA.HI R7, R14, R7, RZ, 0x1b ;  /* 0x000000070e077211 */ /* 0x000fc800078fd8ff */
[----:B------:R-:W-:Y:S02]  /*0450*/  LEA R14, R7, UR4, 0x2 ;  /* 0x00000004070e7c11 */ /* 0x000fe4000f8e10ff */
[----:B------:R-:W-:Y:S02]  /*0460*/  LOP3.LUT R13, R10, 0x3e, R3, 0xf8, !PT ;  /* 0x0000003e0a0d7812 */ /* 0x000fe400078ef803 */
[C---:B------:R-:W-:Y:S02]  /*0470*/  LOP3.LUT R2, R12.reuse, 0x100, RZ, 0xfc, !PT ;  /* 0x000001000c027812 */ /* 0x040fe400078efcff */
[----:B------:R-:W-:Y:S02]  /*0480*/  LOP3.LUT R3, R12, 0x200, RZ, 0xfc, !PT ;  /* 0x000002000c037812 */ /* 0x000fe400078efcff */
[----:B------:R-:W-:Y:S02]  /*0490*/  SHF.R.U32.HI R16, RZ, 0x4, R16 ;  /* 0x00000004ff107819 */ /* 0x000fe40000011610 */
[----:B------:R-:W-:-:S02]  /*04a0*/  SHF.R.U32.HI R2, RZ, 0x5, R2 ;  /* 0x00000005ff027819 */ /* 0x000fc40000011602 */
[----:B------:R-:W-:Y:S02]  /*04b0*/  SHF.R.U32.HI R6, RZ, 0x5, R3 ;  /* 0x00000005ff067819 */ /* 0x000fe40000011603 */
[----:B------:R-:W-:Y:S02]  /*04c0*/  LOP3.LUT R3, R16, 0x6, RZ, 0xc0, !PT ;  /* 0x0000000610037812 */ /* 0x000fe400078ec0ff */
[----:B------:R-:W-:-:S03]  /*04d0*/  LOP3.LUT R7, R2, 0xe, RZ, 0xc0, !PT ;  /* 0x0000000e02077812 */ /* 0x000fc600078ec0ff */
[C---:B------:R-:W-:Y:S02]  /*04e0*/  IMAD.IADD R3, R12.reuse, 0x1, R3 ;  /* 0x000000010c037824 */ /* 0x040fe400078e0203 */
[----:B------:R-:W-:Y:S01]  /*04f0*/  IMAD.IADD R7, R12, 0x1, R7 ;  /* 0x000000010c077824 */ /* 0x000fe200078e0207 */
[----:B------:R-:W-:-:S04]  /*0500*/  SHF.R.U32.HI R0, RZ, 0x5, R0 ;  /* 0x00000005ff007819 */ /* 0x000fc80000011600 */
[----:B------:R-:W-:Y:S02]  /*0510*/  SGXT.U32 R0, R0, 0x2 ;  /* 0x000000020000781a */ /* 0x000fe40000000000 */
[----:B------:R-:W-:Y:S02]  /*0520*/  ISETP.GE.AND P0, PT, R13, 0x1600, PT ;  /* 0x000016000d00780c */ /* 0x000fe40003f06270 */
[----:B------:R-:W-:-:S04]  /*0530*/  LOP3.LUT R0, R5, R0, RZ, 0xfc, !PT ;  /* 0x0000000005007212 */ /* 0x000fc800078efcff */
[----:B------:R-:W-:Y:S01]  /*0540*/  ISETP.LT.AND P1, PT, R0, 0x9, !P0 ;  /* 0x000000090000780c */ /* 0x000fe20004721270 */
[----:B--2---:R-:W-:Y:S04]  /*0550*/  STS [R14+0x20], R8 ;  /* 0x000020080e007388 */ /* 0x004fe80000000800 */
[----:B---3--:R-:W-:Y:S04]  /*0560*/  STS [R14+0x40], R4 ;  /* 0x000040040e007388 */ /* 0x008fe80000000800 */
[----:B----4-:R0:W-:Y:S04]  /*0570*/  STS [R14+0x60], R9 ;  /* 0x000060090e007388 */ /* 0x0101e80000000800 */
[----:B-----5:R-:W-:Y:S04]  /*0580*/  STS [R14+0xa0], R18 ;  /* 0x0000a0120e007388 */ /* 0x020fe80000000800 */
[----:B------:R1:W-:Y:S04]  /*0590*/  STS [R14+0xc0], R19 ;  /* 0x0000c0130e007388 */ /* 0x0003e80000000800 */
[----:B------:R-:W-:Y:S04]  /*05a0*/  STS [R14], R20 ;  /* 0x000000140e007388 */ /* 0x000fe80000000800 */
[----:B------:R-:W-:Y:S04]  /*05b0*/  STS [R14+0x80], R11 ;  /* 0x0000800b0e007388 */ /* 0x000fe80000000800 */
[----:B------:R2:W-:Y:S01]  /*05c0*/  STS [R14+0xe0], R21 ;  /* 0x0000e0150e007388 */ /* 0x0005e20000000800 */
[----:B0-----:R-:W-:-:S02]  /*05d0*/  LOP3.LUT R9, R6, 0x16, RZ, 0xc0, !PT ;  /* 0x0000001606097812 */ /* 0x001fc400078ec0ff */
[----:B------:R-:W-:Y:S02]  /*05e0*/  LEA R6, R3, UR4, 0x2 ;  /* 0x0000000403067c11 */ /* 0x000fe4000f8e10ff */
[----:B------:R-:W-:Y:S01]  /*05f0*/  LEA R8, R7, UR4, 0x2 ;  /* 0x0000000407087c11 */ /* 0x000fe2000f8e10ff */
[----:B------:R-:W-:Y:S01]  /*0600*/  BAR.SYNC.DEFER_BLOCKING 0x0 ;  /* 0x0000000000007b1d */ /* 0x000fe20000010000 */
[----:B------:R-:W-:-:S05]  /*0610*/  IMAD.IADD R9, R12, 0x1, R9 ;  /* 0x000000010c097824 */ /* 0x000fca00078e0209 */
[----:B------:R-:W-:Y:S01]  /*0620*/  LEA R10, R9, UR4, 0x2 ;  /* 0x00000004090a7c11 */ /* 0x000fe2000f8e10ff */
[----:B------:R-:W-:Y:S01]  /*0630*/  IMAD.HI R4, R13, 0x2e8ba2e9, RZ ;  /* 0x2e8ba2e90d047827 */ /* 0x000fe200078e02ff */
[----:B------:R-:W0:Y:S04]  /*0640*/  LDC.64 R2, c[0x0][0x218] ;  /* 0x00008600ff027b82 */ /* 0x000e280000000a00 */
[----:B------:R-:W-:Y:S01]  /*0650*/  SHF.R.U32.HI R15, RZ, 0x1f, R4 ;  /* 0x0000001fff0f7819 */ /* 0x000fe20000011604 */
[----:B------:R-:W3:Y:S04]  /*0660*/  LDS.64 R6, [R6] ;  /* 0x0000000006067984 */ /* 0x000ee80000000a00 */
[----:B------:R-:W4:Y:S04]  /*0670*/  LDS.64 R8, [R8+0x400] ;  /* 0x0004000008087984 */ /* 0x000f280000000a00 */
[----:B------:R-:W5:Y:S01]  /*0680*/  LDS.64 R10, [R10+0x800] ;  /* 0x000800000a0a7984 */ /* 0x000f620000000a00 */
[----:B------:R-:W-:-:S05]  /*0690*/  LEA.HI.SX32 R4, R4, R15, 0x1e ;  /* 0x0000000f04047211 */ /* 0x000fca00078ff2ff */
[----:B------:R-:W-:-:S04]  /*06a0*/  IMAD R15, R4, -0x16, R13 ;  /* 0xffffffea040f7824 */ /* 0x000fc800078e020d */
[----:B------:R-:W-:Y:S01]  /*06b0*/  IMAD R15, R4, 0xc6, R15 ;  /* 0x000000c6040f7824 */ /* 0x000fe200078e020f */
[----:B------:R-:W-:Y:S02]  /*06c0*/  LOP3.LUT R4, R12, 0x300, RZ, 0xfc, !PT ;  /* 0x000003000c047812 */ /* 0x000fe400078efcff */
[C---:B------:R-:W-:Y:S01]  /*06d0*/  LOP3.LUT R13, R0.reuse, 0x4, RZ, 0xfc, !PT ;  /* 0x00000004000d7812 */ /* 0x040fe200078efcff */
[C---:B------:R-:W-:Y:S01]  /*06e0*/  IMAD R17, R0.reuse, 0x16, R15 ;  /* 0x0000001600117824 */ /* 0x040fe200078e020f */
[----:B------:R-:W-:Y:S02]  /*06f0*/  LOP3.LUT R0, R0, 0x8, RZ, 0xfc, !PT ;  /* 0x0000000800007812 */ /* 0x000fe400078efcff */
[----:B------:R-:W-:Y:S02]  /*0700*/  SHF.R.U32.HI R4, RZ, 0x5, R4 ;  /* 0x00000005ff047819 */ /* 0x000fe40000011604 */
[----:B------:R-:W-:Y:S02]  /*0710*/  ISETP.LT.AND P2, PT, R13, 0x9, !P0 ;  /* 0x000000090d00780c */ /* 0x000fe40004741270 */
[----:B------:R-:W-:-:S02]  /*0720*/  ISETP.LT.AND P3, PT, R0, 0x9, !P0 ;  /* 0x000000090000780c */ /* 0x000fc40004761270 */
[----:B------:R-:W-:Y:S01]  /*0730*/  ISETP.LT.AND P0, PT, R5, RZ, !P0 ;  /* 0x000000ff0500720c */ /* 0x000fe20004701270 */
[C---:B------:R-:W-:Y:S01]  /*0740*/  VIADD R15, R17.reuse, 0x58 ;  /* 0x00000058110f7836 */ /* 0x040fe20000000000 */
[----:B-1----:R-:W-:Y:S01]  /*0750*/  LOP3.LUT R19, R4, 0x1e, RZ, 0xc0, !PT ;  /* 0x0000001e04137812 */ /* 0x002fe200078ec0ff */
[C---:B------:R-:W-:Y:S02]  /*0760*/  VIADD R13, R17.reuse, 0xb0 ;  /* 0x000000b0110d7836 */ /* 0x040fe40000000000 */
[----:B0-----:R-:W-:-:S04]  /*0770*/  IMAD.WIDE R4, R17, 0x4, R2 ;  /* 0x0000000411047825 */ /* 0x001fc800078e0202 */
[----:B--2---:R-:W-:-:S04]  /*0780*/  IMAD.WIDE R14, R15, 0x4, R2 ;  /* 0x000000040f0e7825 */ /* 0x004fc800078e0202 */
[----:B------:R-:W-:Y:S02]  /*0790*/  IMAD.IADD R19, R12, 0x1, R19 ;  /* 0x000000010c137824 */ /* 0x000fe400078e0213 */
[----:B------:R-:W-:Y:S01]  /*07a0*/  IMAD.WIDE R12, R13, 0x4, R2 ;  /* 0x000000040d0c7825 */ /* 0x000fe200078e0202 */
[----:B---3--:R0:W-:Y:S02]  /*07b0*/  @P1 STG.E.64 desc[UR6][R4.64], R6 ;  /* 0x0000000604001986 */ /* 0x0081e4000c101b06 */
[----:B------:R-:W-:Y:S02]  /*07c0*/  LEA R19, R19, UR4, 0x2 ;  /* 0x0000000413137c11 */ /* 0x000fe4000f8e10ff */
[----:B----4-:R0:W-:Y:S04]  /*07d0*/  @P2 STG.E.64 desc[UR6][R14.64], R8 ;  /* 0x000000080e002986 */ /* 0x0101e8000c101b06 */
[----:B-----5:R0:W-:Y:S02]  /*07e0*/  @P3 STG.E.64 desc[UR6][R12.64], R10 ;  /* 0x0000000a0c003986 */ /* 0x0201e4000c101b06 */
[----:B0-----:R-:W-:Y:S05]  /*07f0*/  @!P0 EXIT ;  /* 0x000000000000894d */ /* 0x001fea0003800000 */
[----:B------:R-:W0:Y:S01]  /*0800*/  LDS.64 R18, [R19+0xc00] ;  /* 0x000c000013127984 */ /* 0x000e220000000a00 */
[----:B------:R-:W-:-:S04]  /*0810*/  VIADD R17, R17, 0x108 ;  /* 0x0000010811117836 */ /* 0x000fc80000000000 */
[----:B------:R-:W-:-:S05]  /*0820*/  IMAD.WIDE R2, R17, 0x4, R2 ;  /* 0x0000000411027825 */ /* 0x000fca00078e0202 */
[----:B0-----:R-:W-:Y:S01]  /*0830*/  STG.E.64 desc[UR6][R2.64], R18 ;  /* 0x0000001202007986 */ /* 0x001fe2000c101b06 */
[----:B------:R-:W-:Y:S05]  /*0840*/  EXIT ;  /* 0x000000000000794d */ /* 0x000fea0003800000 */
.L_x_0:
[----:B------:R-:W-:-:S00]  /*0850*/  BRA `(.L_x_0) ;  /* 0xfffffffc00fc7947 */ /* 0x000fc0000383ffff */
[----:B------:R-:W-:-:S00]  /*0860*/  NOP ;  /* 0x0000000000007918 */ /* 0x000fc00000000000 */
        /* <DEDUP_REMOVED lines=9> */
.L_x_1:


//--------------------- .nv.shared.triton_poi_fused_0 --------------------------
	.section	.nv.shared.triton_poi_fused_0,"aw",@nobits
	.sectionflags	@""
	.align	16
	.zero		1024


//--------------------- .nv.constant0.triton_poi_fused_0 --------------------------
	.section	.nv.constant0.triton_poi_fused_0,"a",@progbits
	.sectionflags	@""
	.align	4
.nv.constant0.triton_poi_fused_0:
	.zero		552
